	.headerflags	@"EF_CUDA_TEXMODE_UNIFIED EF_CUDA_64BIT_ADDRESS EF_CUDA_ACCELERATORS EF_CUDA_SM90 EF_CUDA_VIRTUAL_SM(EF_CUDA_SM90)"
	.elftype	@"ET_EXEC"


//--------------------- .nv.info                  --------------------------
	.section	.nv.info,"",@"SHT_CUDA_INFO"
	.align	4


	//----- nvinfo : EIATTR_REGCOUNT
	.align		4
        /*0000*/ 	.byte	0x04, 0x2f
        /*0002*/ 	.short	(.L_3 - .L_2)
	.align		4
.L_2:
        /*0004*/ 	.word	index@(triton_poi_fused__native_batch_norm_legit_no_training_convolution_relu_2)
        /*0008*/ 	.word	0x00000014


	//----- nvinfo : EIATTR_MIN_STACK_SIZE
	.align		4
.L_3:
        /*000c*/ 	.byte	0x04, 0x12
        /*000e*/ 	.short	(.L_5 - .L_4)
	.align		4
.L_4:
        /*0010*/ 	.word	index@(triton_poi_fused__native_batch_norm_legit_no_training_convolution_relu_2)
        /*0014*/ 	.word	0x00000000


	//----- nvinfo : EIATTR_FRAME_SIZE
	.align		4
.L_5:
        /*0018*/ 	.byte	0x04, 0x11
        /*001a*/ 	.short	(.L_7 - .L_6)
	.align		4
.L_6:
        /*001c*/ 	.word	index@(triton_poi_fused__native_batch_norm_legit_no_training_convolution_relu_2)
        /*0020*/ 	.word	0x00000000


	//----- nvinfo : EIATTR_MIN_STACK_SIZE
	.align		4
.L_7:
        /*0024*/ 	.byte	0x04, 0x12
        /*0026*/ 	.short	(.L_9 - .L_8)
	.align		4
.L_8:
        /*0028*/ 	.word	index@(triton_poi_fused__native_batch_norm_legit_no_training_convolution_relu_2)
        /*002c*/ 	.word	0x00000000
.L_9:


//--------------------- .nv.info.triton_poi_fused__native_batch_norm_legit_no_training_convolution_relu_2 --------------------------
	.section	.nv.info.triton_poi_fused__native_batch_norm_legit_no_training_convolution_relu_2,"",@"SHT_CUDA_INFO"
	.sectionflags	@""
	.align	4


	//----- nvinfo : EIATTR_CUDA_API_VERSION
	.align		4
        /*0000*/ 	.byte	0x04, 0x37
        /*0002*/ 	.short	(.L_11 - .L_10)
.L_10:
        /*0004*/ 	.word	0x0000007c


	//----- nvinfo : EIATTR_KPARAM_INFO
	.align		4
.L_11:
        /*0008*/ 	.byte	0x04, 0x17
        /*000a*/ 	.short	(.L_13 - .L_12)
.L_12:
        /*000c*/ 	.word	0x00000000
        /*0010*/ 	.short	0x0007
        /*0012*/ 	.short	0x0038
        /*0014*/ 	.byte	0x00, 0xf0, 0x11, 0x00


	//----- nvinfo : EIATTR_KPARAM_INFO
	.align		4
.L_13:
        /*0018*/ 	.byte	0x04, 0x17
        /*001a*/ 	.short	(.L_15 - .L_14)
.L_14:
        /*001c*/ 	.word	0x00000000
        /*0020*/ 	.short	0x0006
        /*0022*/ 	.short	0x0030
        /*0024*/ 	.byte	0x00, 0xf4, 0x21, 0x00


	//----- nvinfo : EIATTR_KPARAM_INFO
	.align		4
.L_15:
        /*0028*/ 	.byte	0x04, 0x17
        /*002a*/ 	.short	(.L_17 - .L_16)
.L_16:
        /*002c*/ 	.word	0x00000000
        /*0030*/ 	.short	0x0005
        /*0032*/ 	.short	0x0028
        /*0034*/ 	.byte	0x00, 0xf4, 0x21, 0x00


	//----- nvinfo : EIATTR_KPARAM_INFO
	.align		4
.L_17:
        /*0038*/ 	.byte	0x04, 0x17
        /*003a*/ 	.short	(.L_19 - .L_18)
.L_18:
        /*003c*/ 	.word	0x00000000
        /*0040*/ 	.short	0x0004
        /*0042*/ 	.short	0x0020
        /*0044*/ 	.byte	0x00, 0xf4, 0x21, 0x00


	//----- nvinfo : EIATTR_KPARAM_INFO
	.align		4
.L_19:
        /*0048*/ 	.byte	0x04, 0x17
        /*004a*/ 	.short	(.L_21 - .L_20)
.L_20:
        /*004c*/ 	.word	0x00000000
        /*0050*/ 	.short	0x0003
        /*0052*/ 	.short	0x0018
        /*0054*/ 	.byte	0x00, 0xf4, 0x21, 0x00


	//----- nvinfo : EIATTR_KPARAM_INFO
	.align		4
.L_21:
        /*0058*/ 	.byte	0x04, 0x17
        /*005a*/ 	.short	(.L_23 - .L_22)
.L_22:
        /*005c*/ 	.word	0x00000000
        /*0060*/ 	.short	0x0002
        /*0062*/ 	.short	0x0010
        /*0064*/ 	.byte	0x00, 0xf4, 0x21, 0x00


	//----- nvinfo : EIATTR_KPARAM_INFO
	.align		4
.L_23:
        /*0068*/ 	.byte	0x04, 0x17
        /*006a*/ 	.short	(.L_25 - .L_24)
.L_24:
        /*006c*/ 	.word	0x00000000
        /*0070*/ 	.short	0x0001
        /*0072*/ 	.short	0x0008
        /*0074*/ 	.byte	0x00, 0xf4, 0x21, 0x00


	//----- nvinfo : EIATTR_KPARAM_INFO
	.align		4
.L_25:
        /*0078*/ 	.byte	0x04, 0x17
        /*007a*/ 	.short	(.L_27 - .L_26)
.L_26:
        /*007c*/ 	.word	0x00000000
        /*0080*/ 	.short	0x0000
        /*0082*/ 	.short	0x0000
        /*0084*/ 	.byte	0x00, 0xf4, 0x21, 0x00


	//----- nvinfo : EIATTR_SPARSE_MMA_MASK
	.align		4
.L_27:
        /*0088*/ 	.byte	0x03, 0x50
        /*008a*/ 	.short	0x0000


	//----- nvinfo : EIATTR_MAXREG_COUNT
	.align		4
        /*008c*/ 	.byte	0x03, 0x1b
        /*008e*/ 	.short	0x00ff


	//----- nvinfo : EIATTR_EXIT_INSTR_OFFSETS
	.align		4
        /*0090*/ 	.byte	0x04, 0x1c
        /*0092*/ 	.short	(.L_29 - .L_28)


	//   ....[0]....
.L_28:
        /*0094*/ 	.word	0x00000300


	//   ....[1]....
        /*0098*/ 	.word	0x00000320


	//----- nvinfo : EIATTR_REQNTID
	.align		4
.L_29:
        /*009c*/ 	.byte	0x04, 0x10
        /*009e*/ 	.short	(.L_31 - .L_30)
.L_30:
        /*00a0*/ 	.word	0x00000020
        /*00a4*/ 	.word	0x00000001
        /*00a8*/ 	.word	0x00000001


	//----- nvinfo : EIATTR_CBANK_PARAM_SIZE
	.align		4
.L_31:
        /*00ac*/ 	.byte	0x03, 0x19
        /*00ae*/ 	.short	0x003c


	//----- nvinfo : EIATTR_PARAM_CBANK
	.align		4
        /*00b0*/ 	.byte	0x04, 0x0a
        /*00b2*/ 	.short	(.L_33 - .L_32)
	.align		4
.L_32:
        /*00b4*/ 	.word	index@(.nv.constant0.triton_poi_fused__native_batch_norm_legit_no_training_convolution_relu_2)
        /*00b8*/ 	.short	0x0210
        /*00ba*/ 	.short	0x003c


	//----- nvinfo : EIATTR_SW_WAR
	.align		4
.L_33:
        /*00bc*/ 	.byte	0x04, 0x36
        /*00be*/ 	.short	(.L_35 - .L_34)
.L_34:
        /*00c0*/ 	.word	0x00000008
.L_35:


//--------------------- .nv.callgraph             --------------------------
	.section	.nv.callgraph,"",@"SHT_CUDA_CALLGRAPH"
	.align	4
	.sectionentsize	8
	.align		4
        /*0000*/ 	.word	0x00000000
	.align		4
        /*0004*/ 	.word	0xffffffff
	.align		4
        /*0008*/ 	.word	0x00000000
	.align		4
        /*000c*/ 	.word	0xfffffffe
	.align		4
        /*0010*/ 	.word	0x00000000
	.align		4
        /*0014*/ 	.word	0xfffffffd
	.align		4
        /*0018*/ 	.word	0x00000000
	.align		4
        /*001c*/ 	.word	0xfffffffc


//--------------------- .nv.constant4             --------------------------
	.section	.nv.constant4,"a",@progbits
	.align	8
	.align		8
.nv.constant4:
        /*0000*/ 	.dword	_$_str
	.align		8
        /*0008*/ 	.dword	_$_str_$_2


//--------------------- .text.triton_poi_fused__native_batch_norm_legit_no_training_convolution_relu_2 --------------------------
	.section	.text.triton_poi_fused__native_batch_norm_legit_no_training_convolution_relu_2,"ax",@progbits
	.align	128
        .global         triton_poi_fused__native_batch_norm_legit_no_training_convolution_relu_2
        .type           triton_poi_fused__native_batch_norm_legit_no_training_convolution_relu_2,@function
        .size           triton_poi_fused__native_batch_norm_legit_no_training_convolution_relu_2,(.L_x_1 - triton_poi_fused__native_batch_norm_legit_no_training_convolution_relu_2)
        .other          triton_poi_fused__native_batch_norm_legit_no_training_convolution_relu_2,@"STO_CUDA_ENTRY STV_DEFAULT"
triton_poi_fused__native_batch_norm_legit_no_training_convolution_relu_2:
.text.triton_poi_fused__native_batch_norm_legit_no_training_convolution_relu_2:
[----:B------:R-:W0:Y:S08]  /*0000*/  LDC R1, c[0x0][0x28] ;  /* 0x00000a00ff017b82 */ /* 0x000e300000000800 */
[----:B------:R-:W1:Y:S01]  /*0010*/  LDC.64 R2, c[0x0][0x228] ;  /* 0x00008a00ff027b82 */ /* 0x000e620000000a00 */
[----:B------:R-:W2:Y:S01]  /*0020*/  S2R R0, SR_TID.X ;  /* 0x0000000000007919 */ /* 0x000ea20000002100 */
[----:B------:R-:W-:Y:S01]  /*0030*/  ULDC.64 UR4, c[0x0][0x208] ;  /* 0x0000820000047ab9 */ /* 0x000fe20000000a00 */
[----:B------:R-:W3:Y:S05]  /*0040*/  S2R R15, SR_CTAID.X ;  /* 0x00000000000f7919 */ /* 0x000eea0000002500 */
[----:B------:R-:W4:Y:S01]  /*0050*/  LDC.64 R12, c[0x0][0x210] ;  /* 0x00008400ff0c7b82 */ /* 0x000f220000000a00 */
[----:B-1----:R4:W5:Y:S07]  /*0060*/  LDG.E R14, desc[UR4][R2.64] ;  /* 0x00000004020e7981 */ /* 0x00296e000c1e1900 */
[----:B------:R-:W1:Y:S01]  /*0070*/  LDC.64 R4, c[0x0][0x218] ;  /* 0x00008600ff047b82 */ /* 0x000e620000000a00 */
[----:B------:R-:W-:-:S02]  /*0080*/  CS2R R16, SRZ ;  /* 0x0000000000107805 */ /* 0x000fc4000001ff00 */
[----:B--2---:R-:W-:-:S05]  /*0090*/  SHF.L.U32 R0, R0, 0x1, RZ ;  /* 0x0000000100007819 */ /* 0x004fca00000006ff */
[----:B------:R-:W2:Y:S01]  /*00a0*/  LDC.64 R6, c[0x0][0x220] ;  /* 0x00008800ff067b82 */ /* 0x000ea20000000a00 */
[----:B------:R-:W-:-:S04]  /*00b0*/  LOP3.LUT R0, R0, 0x3e, RZ, 0xc0, !PT ;  /* 0x0000003e00007812 */ /* 0x000fc800078ec0ff */
[----:B---3--:R-:W-:-:S03]  /*00c0*/  LEA R15, R15, R0, 0x6 ;  /* 0x000000000f0f7211 */ /* 0x008fc600078e30ff */
[----:B------:R-:W3:Y:S01]  /*00d0*/  LDC.64 R8, c[0x0][0x230] ;  /* 0x00008c00ff087b82 */ /* 0x000ee20000000a00 */
[C---:B------:R-:W-:Y:S01]  /*00e0*/  ISETP.GE.AND P0, PT, R15.reuse, 0x40, PT ;  /* 0x000000400f00780c */ /* 0x040fe20003f06270 */
[----:B----4-:R-:W-:Y:S01]  /*00f0*/  IMAD.WIDE R2, R15, 0x4, R12 ;  /* 0x000000040f027825 */ /* 0x010fe200078e020c */
[----:B-1----:R1:W4:Y:S05]  /*0100*/  LDG.E R0, desc[UR4][R4.64] ;  /* 0x0000000404007981 */ /* 0x00232a000c1e1900 */
[----:B------:R-:W1:Y:S06]  /*0110*/  LDC.64 R10, c[0x0][0x238] ;  /* 0x00008e00ff0a7b82 */ /* 0x000e6c0000000a00 */
[----:B------:R-:W4:Y:S04]  /*0120*/  @!P0 LDG.E.64 R16, desc[UR4][R2.64] ;  /* 0x0000000402108981 */ /* 0x000f28000c1e1b00 */
[----:B--2---:R2:W4:Y:S04]  /*0130*/  LDG.E R6, desc[UR4][R6.64] ;  /* 0x0000000406067981 */ /* 0x004528000c1e1900 */
[----:B---3--:R-:W3:Y:S04]  /*0140*/  LDG.E R8, desc[UR4][R8.64] ;  /* 0x0000000408087981 */ /* 0x008ee8000c1e1900 */
[----:B01----:R-:W3:Y:S01]  /*0150*/  LDG.E R11, desc[UR4][R10.64] ;  /* 0x000000040a0b7981 */ /* 0x003ee2000c1e1900 */
[----:B------:R-:W-:Y:S01]  /*0160*/  HFMA2.MMA R4, -RZ, RZ, 1.625, 0 ;  /* 0x3e800000ff047435 */ /* 0x000fe200000001ff */
[----:B-----5:R-:W-:-:S04]  /*0170*/  FADD R14, R14, 9.9999997473787516356e-06 ;  /* 0x3727c5ac0e0e7421 */ /* 0x020fc80000000000 */
[----:B------:R-:W0:Y:S02]  /*0180*/  MUFU.SQRT R12, R14 ;  /* 0x0000000e000c7308 */ /* 0x000e240000002000 */
[C---:B0-----:R-:W-:Y:S02]  /*0190*/  FSETP.GT.AND P1, PT, R12.reuse, 8.50705917302346158658e+37, PT ;  /* 0x7e8000000c00780b */ /* 0x041fe40003f24000 */
[----:B------:R-:W-:-:S11]  /*01a0*/  FSETP.GEU.AND P2, PT, R12, 1.175494350822287508e-38, PT ;  /* 0x008000000c00780b */ /* 0x000fd60003f4e000 */
[----:B------:R-:W-:-:S04]  /*01b0*/  @P1 FMUL R12, R12, 0.25 ;  /* 0x3e8000000c0c1820 */ /* 0x000fc80000400000 */
[----:B------:R-:W-:-:S06]  /*01c0*/  @!P2 FMUL R12, R12, 16777216 ;  /* 0x4b8000000c0ca820 */ /* 0x000fcc0000400000 */
[----:B------:R-:W0:Y:S01]  /*01d0*/  MUFU.RCP R12, R12 ;  /* 0x0000000c000c7308 */ /* 0x000e220000001000 */
[----:B--2---:R-:W-:Y:S02]  /*01e0*/  FSEL R7, R4, 1, P1 ;  /* 0x3f80000004077808 */ /* 0x004fe40000800000 */
[----:B------:R-:W1:Y:S01]  /*01f0*/  LDC.64 R4, c[0x0][0x240] ;  /* 0x00009000ff047b82 */ /* 0x000e620000000a00 */
[C---:B----4-:R-:W-:Y:S01]  /*0200*/  FADD R16, R0.reuse, R16 ;  /* 0x0000001000107221 */ /* 0x050fe20000000000 */
[----:B------:R-:W-:Y:S01]  /*0210*/  FADD R17, R0, R17 ;  /* 0x0000001100117221 */ /* 0x000fe20000000000 */
[----:B------:R-:W-:Y:S02]  /*0220*/  @!P2 FMUL R7, R7, 16777216 ;  /* 0x4b8000000707a820 */ /* 0x000fe40000400000 */
[C---:B------:R-:W-:Y:S01]  /*0230*/  FADD R0, -R6.reuse, R16 ;  /* 0x0000001006007221 */ /* 0x040fe20000000100 */
[----:B------:R-:W-:Y:S01]  /*0240*/  FADD R6, -R6, R17 ;  /* 0x0000001106067221 */ /* 0x000fe20000000100 */
[----:B0-----:R-:W-:-:S04]  /*0250*/  FMUL R7, R12, R7 ;  /* 0x000000070c077220 */ /* 0x001fc80000400000 */
[-C--:B------:R-:W-:Y:S01]  /*0260*/  FMUL R0, R0, R7.reuse ;  /* 0x0000000700007220 */ /* 0x080fe20000400000 */
[----:B------:R-:W-:-:S03]  /*0270*/  FMUL R6, R6, R7 ;  /* 0x0000000706067220 */ /* 0x000fc60000400000 */
[C-C-:B---3--:R-:W-:Y:S01]  /*0280*/  FFMA R0, R8.reuse, R0, R11.reuse ;  /* 0x0000000008007223 */ /* 0x148fe2000000000b */
[----:B------:R-:W-:Y:S01]  /*0290*/  FFMA R6, R8, R6, R11 ;  /* 0x0000000608067223 */ /* 0x000fe2000000000b */
[----:B------:R0:W-:Y:S03]  /*02a0*/  @!P0 STG.E.64 desc[UR4][R2.64], R16 ;  /* 0x0000001002008986 */ /* 0x0001e6000c101b04 */
[----:B------:R-:W-:Y:S02]  /*02b0*/  FSETP.GEU.AND P1, PT, R0, RZ, PT ;  /* 0x000000ff0000720b */ /* 0x000fe40003f2e000 */
[----:B------:R-:W-:Y:S01]  /*02c0*/  FSETP.GEU.AND P2, PT, R6, RZ, PT ;  /* 0x000000ff0600720b */ /* 0x000fe20003f4e000 */
[----:B-1----:R-:W-:Y:S01]  /*02d0*/  IMAD.WIDE R4, R15, 0x4, R4 ;  /* 0x000000040f047825 */ /* 0x002fe200078e0204 */
[----:B------:R-:W-:Y:S02]  /*02e0*/  FSEL R8, R0, RZ, P1 ;  /* 0x000000ff00087208 */ /* 0x000fe40000800000 */
[----:B------:R-:W-:Y:S01]  /*02f0*/  FSEL R9, R6, RZ, P2 ;  /* 0x000000ff06097208 */ /* 0x000fe20001000000 */
[----:B0-----:R-:W-:Y:S08]  /*0300*/  @P0 EXIT ;  /* 0x000000000000094d */ /* 0x001ff00003800000 */
[----:B------:R-:W-:Y:S01]  /*0310*/  STG.E.64 desc[UR4][R4.64], R8 ;  /* 0x0000000804007986 */ /* 0x000fe2000c101b04 */
[----:B------:R-:W-:Y:S05]  /*0320*/  EXIT ;  /* 0x000000000000794d */ /* 0x000fea0003800000 */
.L_x_0:
[----:B------:R-:W-:-:S00]  /*0330*/  BRA `(.L_x_0) ;  /* 0xfffffffc00fc7947 */ /* 0x000fc0000383ffff */
[----:B------:R-:W-:-:S00]  /*0340*/  NOP ;  /* 0x0000000000007918 */ /* 0x000fc00000000000 */
        /* <DEDUP_REMOVED lines=11> */
.L_x_1:


//--------------------- .nv.global.init           --------------------------
	.section	.nv.global.init,"aw",@progbits
.nv.global.init:
	.type		_$_str,@object
	.size		_$_str,(_$_str_$_2 - _$_str)
_$_str:
        /*0000*/ 	.byte	0x5f, 0x5f, 0x43, 0x55, 0x44, 0x41, 0x5f, 0x46, 0x54, 0x5a, 0x00
	.type		_$_str_$_2,@object
	.size		_$_str_$_2,(.L_1 - _$_str_$_2)
_$_str_$_2:
        /*000b*/ 	.byte	0x5f, 0x5f, 0x43, 0x55, 0x44, 0x41, 0x5f, 0x50, 0x52, 0x45, 0x43, 0x5f, 0x53, 0x51, 0x52, 0x54
        /*001b*/ 	.byte	0x00
.L_1:


//--------------------- .nv.constant0.triton_poi_fused__native_batch_norm_legit_no_training_convolution_relu_2 --------------------------
	.section	.nv.constant0.triton_poi_fused__native_batch_norm_legit_no_training_convolution_relu_2,"a",@progbits
	.sectionflags	@""
	.align	4
.nv.constant0.triton_poi_fused__native_batch_norm_legit_no_training_convolution_relu_2:
	.zero		588
